//
// Generated by NVIDIA NVVM Compiler
//
// Compiler Build ID: CL-36424714
// Cuda compilation tools, release 13.0, V13.0.88
// Based on NVVM 20.0.0
//

.version 9.0
.target sm_100
.address_size 64

	// .globl	_Z5hellov
.extern .func  (.param .b32 func_retval0) vprintf
(
	.param .b64 vprintf_param_0,
	.param .b64 vprintf_param_1
)
;
.global .align 1 .b8 $str[15] = {72, 101, 108, 108, 111, 32, 102, 114, 111, 109, 32, 71, 80, 85};
.global .align 1 .b8 $str$1[14] = {72, 105, 32, 67, 117, 100, 97, 32, 87, 111, 114, 108, 100};

.visible .entry _Z5hellov()
{
	.reg .b32 	%r<5>;
	.reg .b64 	%rd<5>;

	mov.u64 	%rd1, $str;
	cvta.global.u64 	%rd2, %rd1;
	{ // callseq 0, 0
	.param .b64 param0;
	st.param.b64 	[param0], %rd2;
	.param .b64 param1;
	st.param.b64 	[param1], 0;
	.param .b32 retval0;
	call.uni (retval0), 
	vprintf, 
	(
	param0, 
	param1
	);
	ld.param.b32 	%r1, [retval0];
	} // callseq 0
	mov.u64 	%rd3, $str$1;
	cvta.global.u64 	%rd4, %rd3;
	{ // callseq 1, 0
	.param .b64 param0;
	st.param.b64 	[param0], %rd4;
	.param .b64 param1;
	st.param.b64 	[param1], 0;
	.param .b32 retval0;
	call.uni (retval0), 
	vprintf, 
	(
	param0, 
	param1
	);
	ld.param.b32 	%r3, [retval0];
	} // callseq 1
	ret;

}


// ===== COMPILED SASS (sm_100) =====

	.target	sm_100

	.elftype	@"ET_EXEC"


//--------------------- .note.nv.tkinfo           --------------------------
	.section	.note.nv.tkinfo,"",@"SHT_NOTE"
	.sectionflags	@"SHF_NOTE_NV_TKINFO"
	.tkinfo
        /*0018*/ 	.word	0x00000002
        /*0030*/ 	.string	""
        /*0030*/ 	.string	"ptxas"
        /*0030*/ 	.string	"Cuda compilation tools, release 13.0, V13.0.88"
        /*0030*/ 	.string	"Build cuda_13.0.r13.0/compiler.36424714_0"
        /*0030*/ 	.string	"-arch sm_100 -m 64 "



//--------------------- .note.nv.cuinfo           --------------------------
	.section	.note.nv.cuinfo,"",@"SHT_NOTE"
	.sectionflags	@"SHF_NOTE_NV_CUINFO"
        /*0018*/ 	.short	0x0002
        /*001a*/ 	.short	0x0064
        /*001c*/ 	.short	0x0082
	.zero		2


//--------------------- .nv.info                  --------------------------
	.section	.nv.info,"",@"SHT_CUDA_INFO"
	.align	4


	//----- nvinfo : EIATTR_REGCOUNT
	.align		4
        /*0000*/ 	.byte	0x04, 0x2f
        /*0002*/ 	.short	(.L_3 - .L_2)
	.align		4
.L_2:
        /*0004*/ 	.word	index@(_Z5hellov)
        /*0008*/ 	.word	0x00000018


	//----- nvinfo : EIATTR_FRAME_SIZE
	.align		4
.L_3:
        /*000c*/ 	.byte	0x04, 0x11
        /*000e*/ 	.short	(.L_5 - .L_4)
	.align		4
.L_4:
        /*0010*/ 	.word	index@(_Z5hellov)
        /*0014*/ 	.word	0x00000000


	//----- nvinfo : EIATTR_MIN_STACK_SIZE
	.align		4
.L_5:
        /*0018*/ 	.byte	0x04, 0x12
        /*001a*/ 	.short	(.L_7 - .L_6)
	.align		4
.L_6:
        /*001c*/ 	.word	index@(_Z5hellov)
        /*0020*/ 	.word	0x00000000
.L_7:


//--------------------- .nv.compat                --------------------------
	.section	.nv.compat,"",@"SHT_CUDA_COMPAT_INFO"
	.align	4
        /*0000*/ 	.byte	0x02, 0x09, 0x00, 0x00, 0x02, 0x02, 0x01, 0x00, 0x02, 0x05, 0x05, 0x00, 0x03, 0x07, 0x01, 0x01
        /*0010*/ 	.byte	0x02, 0x03, 0x00, 0x00, 0x02, 0x06, 0x01, 0x00, 0x04, 0x0b, 0x08, 0x00, 0x09, 0x00, 0x00, 0x00
        /*0020*/ 	.byte	0x00, 0x00, 0x00, 0x00


//--------------------- .nv.info._Z5hellov        --------------------------
	.section	.nv.info._Z5hellov,"",@"SHT_CUDA_INFO"
	.sectionflags	@""
	.align	4


	//----- nvinfo : EIATTR_CUDA_API_VERSION
	.align		4
        /*0000*/ 	.byte	0x04, 0x37
        /*0002*/ 	.short	(.L_9 - .L_8)
.L_8:
        /*0004*/ 	.word	0x00000082


	//----- nvinfo : EIATTR_SPARSE_MMA_MASK
	.align		4
.L_9:
        /*0008*/ 	.byte	0x03, 0x50
        /*000a*/ 	.short	0x0000


	//----- nvinfo : EIATTR_MAXREG_COUNT
	.align		4
        /*000c*/ 	.byte	0x03, 0x1b
        /*000e*/ 	.short	0x00ff


	//----- nvinfo : EIATTR_EXTERNS
	.align		4
        /*0010*/ 	.byte	0x04, 0x0f
        /*0012*/ 	.short	(.L_11 - .L_10)


	//   ....[0]....
	.align		4
.L_10:
        /*0014*/ 	.word	index@(vprintf)


	//----- nvinfo : EIATTR_MERCURY_ISA_VERSION
	.align		4
.L_11:
        /*0018*/ 	.byte	0x03, 0x5f
        /*001a*/ 	.short	0x0101


	//----- nvinfo : EIATTR_VRC_CTA_INIT_COUNT
	.align		4
        /*001c*/ 	.byte	0x02, 0x4a
	.zero		1
	.zero		1


	//----- nvinfo : EIATTR_SYSCALL_OFFSETS
	.align		4
        /*0020*/ 	.byte	0x04, 0x46
        /*0022*/ 	.short	(.L_13 - .L_12)


	//   ....[0]....
.L_12:
        /*0024*/ 	.word	0x00000080


	//   ....[1]....
        /*0028*/ 	.word	0x000000f0


	//----- nvinfo : EIATTR_EXIT_INSTR_OFFSETS
	.align		4
.L_13:
        /*002c*/ 	.byte	0x04, 0x1c
        /*002e*/ 	.short	(.L_15 - .L_14)


	//   ....[0]....
.L_14:
        /*0030*/ 	.word	0x00000100


	//----- nvinfo : EIATTR_SW_WAR
	.align		4
.L_15:
        /*0034*/ 	.byte	0x04, 0x36
        /*0036*/ 	.short	(.L_17 - .L_16)
.L_16:
        /*0038*/ 	.word	0x00000008
.L_17:


//--------------------- .nv.callgraph             --------------------------
	.section	.nv.callgraph,"",@"SHT_CUDA_CALLGRAPH"
	.align	4
	.sectionentsize	8
	.align		4
        /*0000*/ 	.word	0x00000000
	.align		4
        /*0004*/ 	.word	0xffffffff
	.align		4
        /*0008*/ 	.word	index@(_Z5hellov)
	.align		4
        /*000c*/ 	.word	index@(vprintf)
	.align		4
        /*0010*/ 	.word	0x00000000
	.align		4
        /*0014*/ 	.word	0xfffffffe
	.align		4
        /*0018*/ 	.word	0x00000000
	.align		4
        /*001c*/ 	.word	0xfffffffd
	.align		4
        /*0020*/ 	.word	0x00000000
	.align		4
        /*0024*/ 	.word	0xfffffffc


//--------------------- .nv.constant4             --------------------------
	.section	.nv.constant4,"a",@progbits
	.align	8
	.align		8
.nv.constant4:
        /*0000*/ 	.dword	vprintf
	.align		8
        /*0008*/ 	.dword	$str
	.align		8
        /*0010*/ 	.dword	$str$1


//--------------------- .text._Z5hellov           --------------------------
	.section	.text._Z5hellov,"ax",@progbits
	.align	128
        .global         _Z5hellov
        .type           _Z5hellov,@function
        .size           _Z5hellov,(.L_x_3 - _Z5hellov)
        .other          _Z5hellov,@"STO_CUDA_ENTRY STV_DEFAULT"
_Z5hellov:
.text._Z5hellov:
[----:B------:R-:W0:Y:S01]  /*0000*/  LDC R1, c[0x0][0x37c] ;  /* 0x0000df00ff017b82 */ /* 0x000e220000000800 */
[----:B------:R-:W-:Y:S01]  /*0010*/  MOV R2, 0x0 ;  /* 0x0000000000027802 */ /* 0x000fe20000000f00 */
[----:B------:R-:W1:Y:S01]  /*0020*/  LDCU.64 UR4, c[0x4][0x8] ;  /* 0x01000100ff0477ac */ /* 0x000e620008000a00 */
[----:B------:R-:W-:-:S05]  /*0030*/  CS2R R6, SRZ ;  /* 0x0000000000067805 */ /* 0x000fca000001ff00 */
[----:B------:R2:W3:Y:S01]  /*0040*/  LDC.64 R8, c[0x4][R2] ;  /* 0x0100000002087b82 */ /* 0x0004e20000000a00 */
[----:B-1----:R-:W-:Y:S02]  /*0050*/  IMAD.U32 R4, RZ, RZ, UR4 ;  /* 0x00000004ff047e24 */ /* 0x002fe4000f8e00ff */
[----:B--2---:R-:W-:-:S07]  /*0060*/  IMAD.U32 R5, RZ, RZ, UR5 ;  /* 0x00000005ff057e24 */ /* 0x004fce000f8e00ff */
[----:B------:R-:W-:-:S07]  /*0070*/  LEPC R20, `(.L_x_0) ;  /* 0x000000001014794e */ /* 0x000fce0000000000 */
[----:B0--3--:R-:W-:Y:S05]  /*0080*/  CALL.ABS.NOINC R8 ;  /* 0x0000000008007343 */ /* 0x009fea0003c00000 */
.L_x_0:
[----:B------:R-:W0:Y:S01]  /*0090*/  LDC.64 R2, c[0x4][R2] ;  /* 0x0100000002027b82 */ /* 0x000e220000000a00 */
[----:B------:R-:W1:Y:S01]  /*00a0*/  LDCU.64 UR4, c[0x4][0x10] ;  /* 0x01000200ff0477ac */ /* 0x000e620008000a00 */
[----:B------:R-:W-:Y:S01]  /*00b0*/  CS2R R6, SRZ ;  /* 0x0000000000067805 */ /* 0x000fe2000001ff00 */
[----:B-1----:R-:W-:Y:S02]  /*00c0*/  IMAD.U32 R4, RZ, RZ, UR4 ;  /* 0x00000004ff047e24 */ /* 0x002fe4000f8e00ff */
[----:B------:R-:W-:-:S07]  /*00d0*/  IMAD.U32 R5, RZ, RZ, UR5 ;  /* 0x00000005ff057e24 */ /* 0x000fce000f8e00ff */
[----:B------:R-:W-:-:S07]  /*00e0*/  LEPC R20, `(.L_x_1) ;  /* 0x000000001014794e */ /* 0x000fce0000000000 */
[----:B0-----:R-:W-:Y:S05]  /*00f0*/  CALL.ABS.NOINC R2 ;  /* 0x0000000002007343 */ /* 0x001fea0003c00000 */
.L_x_1:
[----:B------:R-:W-:Y:S05]  /*0100*/  EXIT ;  /* 0x000000000000794d */ /* 0x000fea0003800000 */
.L_x_2:
[----:B------:R-:W-:-:S00]  /*0110*/  BRA `(.L_x_2) ;  /* 0xfffffffc00fc7947 */ /* 0x000fc0000383ffff */
[----:B------:R-:W-:-:S00]  /*0120*/  NOP ;  /* 0x0000000000007918 */ /* 0x000fc00000000000 */
        /* <DEDUP_REMOVED lines=13> */
.L_x_3:


//--------------------- .nv.global.init           --------------------------
	.section	.nv.global.init,"aw",@progbits
.nv.global.init:
	.type		$str$1,@object
	.size		$str$1,($str - $str$1)
$str$1:
        /*0000*/ 	.byte	0x48, 0x69, 0x20, 0x43, 0x75, 0x64, 0x61, 0x20, 0x57, 0x6f, 0x72, 0x6c, 0x64, 0x00
	.type		$str,@object
	.size		$str,(.L_0 - $str)
$str:
        /*000e*/ 	.byte	0x48, 0x65, 0x6c, 0x6c, 0x6f, 0x20, 0x66, 0x72, 0x6f, 0x6d, 0x20, 0x47, 0x50, 0x55, 0x00
.L_0:


//--------------------- .nv.shared.reserved.0     --------------------------
	.section	.nv.shared.reserved.0,"aw",@nobits
	.weak		__nv_reservedSMEM_offset_0_alias
	.size		__nv_reservedSMEM_offset_0_alias, 0, 64
	.other		__nv_reservedSMEM_offset_0_alias,@"STO_CUDA_RESERVED_SHARED STV_DEFAULT"
__nv_reservedSMEM_offset_0_alias:
	.zero		0
	.zero		64


//--------------------- .nv.constant0._Z5hellov   --------------------------
	.section	.nv.constant0._Z5hellov,"a",@progbits
	.sectionflags	@""
	.align	4
.nv.constant0._Z5hellov:
	.zero		896


//--------------------- SYMBOLS --------------------------

	.type		.nv.reservedSmem.offset0,@object
	.size		.nv.reservedSmem.offset0,0x4
	.type		vprintf,@function
